	.headerflags	@"EF_CUDA_TEXMODE_UNIFIED EF_CUDA_64BIT_ADDRESS EF_CUDA_ACCELERATORS EF_CUDA_SM90 EF_CUDA_VIRTUAL_SM(EF_CUDA_SM90)"
	.elftype	@"ET_EXEC"


//--------------------- .nv.info                  --------------------------
	.section	.nv.info,"",@"SHT_CUDA_INFO"
	.align	4


	//----- nvinfo : EIATTR_REGCOUNT
	.align		4
        /*0000*/ 	.byte	0x04, 0x2f
        /*0002*/ 	.short	(.L_3 - .L_2)
	.align		4
.L_2:
        /*0004*/ 	.word	index@(triton_poi_fused__native_batch_norm_legit_no_training_add_relu_3)
        /*0008*/ 	.word	0x0000002c


	//----- nvinfo : EIATTR_MIN_STACK_SIZE
	.align		4
.L_3:
        /*000c*/ 	.byte	0x04, 0x12
        /*000e*/ 	.short	(.L_5 - .L_4)
	.align		4
.L_4:
        /*0010*/ 	.word	index@(triton_poi_fused__native_batch_norm_legit_no_training_add_relu_3)
        /*0014*/ 	.word	0x00000000


	//----- nvinfo : EIATTR_FRAME_SIZE
	.align		4
.L_5:
        /*0018*/ 	.byte	0x04, 0x11
        /*001a*/ 	.short	(.L_7 - .L_6)
	.align		4
.L_6:
        /*001c*/ 	.word	index@(triton_poi_fused__native_batch_norm_legit_no_training_add_relu_3)
        /*0020*/ 	.word	0x00000000


	//----- nvinfo : EIATTR_MIN_STACK_SIZE
	.align		4
.L_7:
        /*0024*/ 	.byte	0x04, 0x12
        /*0026*/ 	.short	(.L_9 - .L_8)
	.align		4
.L_8:
        /*0028*/ 	.word	index@(triton_poi_fused__native_batch_norm_legit_no_training_add_relu_3)
        /*002c*/ 	.word	0x00000000
.L_9:


//--------------------- .nv.info.triton_poi_fused__native_batch_norm_legit_no_training_add_relu_3 --------------------------
	.section	.nv.info.triton_poi_fused__native_batch_norm_legit_no_training_add_relu_3,"",@"SHT_CUDA_INFO"
	.sectionflags	@""
	.align	4


	//----- nvinfo : EIATTR_CUDA_API_VERSION
	.align		4
        /*0000*/ 	.byte	0x04, 0x37
        /*0002*/ 	.short	(.L_11 - .L_10)
.L_10:
        /*0004*/ 	.word	0x0000007c


	//----- nvinfo : EIATTR_KPARAM_INFO
	.align		4
.L_11:
        /*0008*/ 	.byte	0x04, 0x17
        /*000a*/ 	.short	(.L_13 - .L_12)
.L_12:
        /*000c*/ 	.word	0x00000000
        /*0010*/ 	.short	0x0008
        /*0012*/ 	.short	0x003c
        /*0014*/ 	.byte	0x00, 0xf0, 0x11, 0x00


	//----- nvinfo : EIATTR_KPARAM_INFO
	.align		4
.L_13:
        /*0018*/ 	.byte	0x04, 0x17
        /*001a*/ 	.short	(.L_15 - .L_14)
.L_14:
        /*001c*/ 	.word	0x00000000
        /*0020*/ 	.short	0x0007
        /*0022*/ 	.short	0x0038
        /*0024*/ 	.byte	0x00, 0xf0, 0x11, 0x00


	//----- nvinfo : EIATTR_KPARAM_INFO
	.align		4
.L_15:
        /*0028*/ 	.byte	0x04, 0x17
        /*002a*/ 	.short	(.L_17 - .L_16)
.L_16:
        /*002c*/ 	.word	0x00000000
        /*0030*/ 	.short	0x0006
        /*0032*/ 	.short	0x0030
        /*0034*/ 	.byte	0x00, 0xf4, 0x21, 0x00


	//----- nvinfo : EIATTR_KPARAM_INFO
	.align		4
.L_17:
        /*0038*/ 	.byte	0x04, 0x17
        /*003a*/ 	.short	(.L_19 - .L_18)
.L_18:
        /*003c*/ 	.word	0x00000000
        /*0040*/ 	.short	0x0005
        /*0042*/ 	.short	0x0028
        /*0044*/ 	.byte	0x00, 0xf4, 0x21, 0x00


	//----- nvinfo : EIATTR_KPARAM_INFO
	.align		4
.L_19:
        /*0048*/ 	.byte	0x04, 0x17
        /*004a*/ 	.short	(.L_21 - .L_20)
.L_20:
        /*004c*/ 	.word	0x00000000
        /*0050*/ 	.short	0x0004
        /*0052*/ 	.short	0x0020
        /*0054*/ 	.byte	0x00, 0xf4, 0x21, 0x00


	//----- nvinfo : EIATTR_KPARAM_INFO
	.align		4
.L_21:
        /*0058*/ 	.byte	0x04, 0x17
        /*005a*/ 	.short	(.L_23 - .L_22)
.L_22:
        /*005c*/ 	.word	0x00000000
        /*0060*/ 	.short	0x0003
        /*0062*/ 	.short	0x0018
        /*0064*/ 	.byte	0x00, 0xf4, 0x21, 0x00


	//----- nvinfo : EIATTR_KPARAM_INFO
	.align		4
.L_23:
        /*0068*/ 	.byte	0x04, 0x17
        /*006a*/ 	.short	(.L_25 - .L_24)
.L_24:
        /*006c*/ 	.word	0x00000000
        /*0070*/ 	.short	0x0002
        /*0072*/ 	.short	0x0010
        /*0074*/ 	.byte	0x00, 0xf4, 0x21, 0x00


	//----- nvinfo : EIATTR_KPARAM_INFO
	.align		4
.L_25:
        /*0078*/ 	.byte	0x04, 0x17
        /*007a*/ 	.short	(.L_27 - .L_26)
.L_26:
        /*007c*/ 	.word	0x00000000
        /*0080*/ 	.short	0x0001
        /*0082*/ 	.short	0x0008
        /*0084*/ 	.byte	0x00, 0xf4, 0x21, 0x00


	//----- nvinfo : EIATTR_KPARAM_INFO
	.align		4
.L_27:
        /*0088*/ 	.byte	0x04, 0x17
        /*008a*/ 	.short	(.L_29 - .L_28)
.L_28:
        /*008c*/ 	.word	0x00000000
        /*0090*/ 	.short	0x0000
        /*0092*/ 	.short	0x0000
        /*0094*/ 	.byte	0x00, 0xf4, 0x21, 0x00


	//----- nvinfo : EIATTR_SPARSE_MMA_MASK
	.align		4
.L_29:
        /*0098*/ 	.byte	0x03, 0x50
        /*009a*/ 	.short	0x0000


	//----- nvinfo : EIATTR_MAXREG_COUNT
	.align		4
        /*009c*/ 	.byte	0x03, 0x1b
        /*009e*/ 	.short	0x00ff


	//----- nvinfo : EIATTR_EXIT_INSTR_OFFSETS
	.align		4
        /*00a0*/ 	.byte	0x04, 0x1c
        /*00a2*/ 	.short	(.L_31 - .L_30)


	//   ....[0]....
.L_30:
        /*00a4*/ 	.word	0x00001270


	//   ....[1]....
        /*00a8*/ 	.word	0x000012c0


	//----- nvinfo : EIATTR_REQNTID
	.align		4
.L_31:
        /*00ac*/ 	.byte	0x04, 0x10
        /*00ae*/ 	.short	(.L_33 - .L_32)
.L_32:
        /*00b0*/ 	.word	0x00000100
        /*00b4*/ 	.word	0x00000001
        /*00b8*/ 	.word	0x00000001


	//----- nvinfo : EIATTR_CBANK_PARAM_SIZE
	.align		4
.L_33:
        /*00bc*/ 	.byte	0x03, 0x19
        /*00be*/ 	.short	0x0040


	//----- nvinfo : EIATTR_PARAM_CBANK
	.align		4
        /*00c0*/ 	.byte	0x04, 0x0a
        /*00c2*/ 	.short	(.L_35 - .L_34)
	.align		4
.L_34:
        /*00c4*/ 	.word	index@(.nv.constant0.triton_poi_fused__native_batch_norm_legit_no_training_add_relu_3)
        /*00c8*/ 	.short	0x0210
        /*00ca*/ 	.short	0x0040


	//----- nvinfo : EIATTR_SW_WAR
	.align		4
.L_35:
        /*00cc*/ 	.byte	0x04, 0x36
        /*00ce*/ 	.short	(.L_37 - .L_36)
.L_36:
        /*00d0*/ 	.word	0x00000008
.L_37:


//--------------------- .nv.callgraph             --------------------------
	.section	.nv.callgraph,"",@"SHT_CUDA_CALLGRAPH"
	.align	4
	.sectionentsize	8
	.align		4
        /*0000*/ 	.word	0x00000000
	.align		4
        /*0004*/ 	.word	0xffffffff
	.align		4
        /*0008*/ 	.word	0x00000000
	.align		4
        /*000c*/ 	.word	0xfffffffe
	.align		4
        /*0010*/ 	.word	0x00000000
	.align		4
        /*0014*/ 	.word	0xfffffffd
	.align		4
        /*0018*/ 	.word	0x00000000
	.align		4
        /*001c*/ 	.word	0xfffffffc


//--------------------- .nv.constant4             --------------------------
	.section	.nv.constant4,"a",@progbits
	.align	8
	.align		8
.nv.constant4:
        /*0000*/ 	.dword	_$_str
	.align		8
        /*0008*/ 	.dword	_$_str_$_2


//--------------------- .text.triton_poi_fused__native_batch_norm_legit_no_training_add_relu_3 --------------------------
	.section	.text.triton_poi_fused__native_batch_norm_legit_no_training_add_relu_3,"ax",@progbits
	.sectionflags	@"SHF_BARRIERS=1"
	.align	128
        .global         triton_poi_fused__native_batch_norm_legit_no_training_add_relu_3
        .type           triton_poi_fused__native_batch_norm_legit_no_training_add_relu_3,@function
        .size           triton_poi_fused__native_batch_norm_legit_no_training_add_relu_3,(.L_x_1 - triton_poi_fused__native_batch_norm_legit_no_training_add_relu_3)
        .other          triton_poi_fused__native_batch_norm_legit_no_training_add_relu_3,@"STO_CUDA_ENTRY STV_DEFAULT"
triton_poi_fused__native_batch_norm_legit_no_training_add_relu_3:
.text.triton_poi_fused__native_batch_norm_legit_no_training_add_relu_3:
[----:B------:R-:W0:Y:S01]  /*0000*/  LDC R1, c[0x0][0x28] ;  /* 0x00000a00ff017b82 */ /* 0x000e220000000800 */
[----:B------:R-:W1:Y:S07]  /*0010*/  S2R R0, SR_TID.X ;  /* 0x0000000000007919 */ /* 0x000e6e0000002100 */
[----:B------:R-:W2:Y:S01]  /*0020*/  LDC.64 R24, c[0x0][0x210] ;  /* 0x00008400ff187b82 */ /* 0x000ea20000000a00 */
[----:B------:R-:W-:Y:S01]  /*0030*/  ULDC.64 UR6, c[0x0][0x208] ;  /* 0x0000820000067ab9 */ /* 0x000fe20000000a00 */
[----:B------:R-:W-:Y:S01]  /*0040*/  CS2R R4, SRZ ;  /* 0x0000000000047805 */ /* 0x000fe2000001ff00 */
[----:B------:R-:W3:Y:S01]  /*0050*/  S2R R30, SR_CTAID.X ;  /* 0x00000000001e7919 */ /* 0x000ee20000002500 */
[----:B------:R-:W-:-:S02]  /*0060*/  CS2R R6, SRZ ;  /* 0x0000000000067805 */ /* 0x000fc4000001ff00 */
[----:B------:R-:W-:Y:S02]  /*0070*/  CS2R R8, SRZ ;  /* 0x0000000000087805 */ /* 0x000fe4000001ff00 */
[----:B------:R-:W-:Y:S01]  /*0080*/  CS2R R10, SRZ ;  /* 0x00000000000a7805 */ /* 0x000fe2000001ff00 */
[----:B------:R-:W4:Y:S01]  /*0090*/  S2R R3, SR_CTAID.Y ;  /* 0x0000000000037919 */ /* 0x000f220000002600 */
[----:B------:R-:W5:Y:S08]  /*00a0*/  LDC.64 R36, c[0x0][0x220] ;  /* 0x00008800ff247b82 */ /* 0x000f700000000a00 */
[----:B------:R-:W5:Y:S01]  /*00b0*/  LDC.64 R40, c[0x0][0x218] ;  /* 0x00008600ff287b82 */ /* 0x000f620000000a00 */
[----:B-1----:R-:W-:Y:S01]  /*00c0*/  SHF.R.U32.HI R31, RZ, 0x4, R0 ;  /* 0x00000004ff1f7819 */ /* 0x002fe20000011600 */
[----:B------:R-:W-:-:S02]  /*00d0*/  IMAD.SHL.U32 R27, R0, 0x4, RZ ;  /* 0x00000004001b7824 */ /* 0x000fc400078e00ff */
[----:B---3--:R-:W-:Y:S01]  /*00e0*/  IMAD.SHL.U32 R30, R30, 0x40, RZ ;  /* 0x000000401e1e7824 */ /* 0x008fe200078e00ff */
[----:B------:R-:W-:Y:S01]  /*00f0*/  SGXT.U32 R31, R31, 0x4 ;  /* 0x000000041f1f781a */ /* 0x000fe20000000000 */
[----:B----4-:R-:W-:-:S03]  /*0100*/  IMAD.SHL.U32 R2, R3, 0x40, RZ ;  /* 0x0000004003027824 */ /* 0x010fc600078e00ff */
[----:B------:R-:W-:Y:S02]  /*0110*/  LOP3.LUT R33, R30, 0x3c, R27, 0xf8, !PT ;  /* 0x0000003c1e217812 */ /* 0x000fe400078ef81b */
[----:B------:R-:W-:Y:S02]  /*0120*/  LOP3.LUT R0, R2, 0x10, R31, 0xfe, !PT ;  /* 0x0000001002007812 */ /* 0x000fe400078efe1f */
[----:B------:R-:W-:Y:S02]  /*0130*/  LOP3.LUT R32, R2, R31, RZ, 0xfc, !PT ;  /* 0x0000001f02207212 */ /* 0x000fe400078efcff */
[----:B------:R-:W-:Y:S01]  /*0140*/  LOP3.LUT R28, R2, 0x30, R31, 0xfe, !PT ;  /* 0x00000030021c7812 */ /* 0x000fe200078efe1f */
[----:B------:R-:W-:Y:S01]  /*0150*/  IMAD R29, R0, 0x100, R33 ;  /* 0x00000100001d7824 */ /* 0x000fe200078e0221 */
[----:B------:R-:W-:Y:S02]  /*0160*/  LOP3.LUT R0, R2, 0x20, R31, 0xfe, !PT ;  /* 0x0000002002007812 */ /* 0x000fe400078efe1f */
[----:B------:R-:W-:Y:S01]  /*0170*/  ISETP.GE.AND P0, PT, R33, 0x100, PT ;  /* 0x000001002100780c */ /* 0x000fe20003f06270 */
[----:B--2---:R-:W-:Y:S01]  /*0180*/  IMAD.WIDE R22, R29, 0x4, R24 ;  /* 0x000000041d167825 */ /* 0x004fe200078e0218 */
[----:B------:R-:W-:-:S02]  /*0190*/  LEA R32, R32, R33, 0x8 ;  /* 0x0000002120207211 */ /* 0x000fc400078e40ff */
[----:B------:R-:W-:Y:S01]  /*01a0*/  LEA R28, R28, R33, 0x8 ;  /* 0x000000211c1c7211 */ /* 0x000fe200078e40ff */
[----:B------:R-:W-:Y:S01]  /*01b0*/  IMAD R0, R0, 0x100, R33 ;  /* 0x0000010000007824 */ /* 0x000fe200078e0221 */
[----:B------:R-:W-:Y:S01]  /*01c0*/  LOP3.LUT R2, R2, 0x3c, R27, 0xf8, !PT ;  /* 0x0000003c02027812 */ /* 0x000fe200078ef81b */
[----:B------:R-:W-:Y:S01]  /*01d0*/  IMAD.WIDE R20, R32, 0x4, R24 ;  /* 0x0000000420147825 */ /* 0x000fe200078e0218 */
[----:B------:R-:W-:-:S03]  /*01e0*/  CS2R R26, SRZ ;  /* 0x00000000001a7805 */ /* 0x000fc6000001ff00 */
[--C-:B------:R-:W-:Y:S01]  /*01f0*/  IMAD.WIDE R34, R0, 0x4, R24.reuse ;  /* 0x0000000400227825 */ /* 0x100fe200078e0218 */
[----:B------:R-:W-:Y:S01]  /*0200*/  CS2R R12, SRZ ;  /* 0x00000000000c7805 */ /* 0x000fe2000001ff00 */
[----:B------:R1:W2:Y:S02]  /*0210*/  @!P0 LDG.E.EL.128 R4, desc[UR6][R20.64] ;  /* 0x0000000614048981 */ /* 0x0002a4000c2e1d00 */
[----:B------:R-:W-:Y:S01]  /*0220*/  IMAD.WIDE R38, R28, 0x4, R24 ;  /* 0x000000041c267825 */ /* 0x000fe200078e0218 */
[----:B------:R-:W-:Y:S01]  /*0230*/  CS2R R24, SRZ ;  /* 0x0000000000187805 */ /* 0x000fe2000001ff00 */
[----:B------:R3:W4:Y:S01]  /*0240*/  @!P0 LDG.E.EL.128 R8, desc[UR6][R22.64] ;  /* 0x0000000616088981 */ /* 0x000722000c2e1d00 */
[----:B------:R-:W-:Y:S01]  /*0250*/  CS2R R14, SRZ ;  /* 0x00000000000e7805 */ /* 0x000fe2000001ff00 */
[C---:B-----5:R-:W-:Y:S01]  /*0260*/  IMAD.WIDE R36, R33.reuse, 0x4, R36 ;  /* 0x0000000421247825 */ /* 0x060fe200078e0224 */
[----:B------:R-:W-:Y:S02]  /*0270*/  CS2R R16, SRZ ;  /* 0x0000000000107805 */ /* 0x000fe4000001ff00 */
[----:B------:R-:W-:Y:S01]  /*0280*/  CS2R R18, SRZ ;  /* 0x0000000000127805 */ /* 0x000fe2000001ff00 */
[----:B0-----:R-:W-:Y:S01]  /*0290*/  IMAD.WIDE R40, R33, 0x4, R40 ;  /* 0x0000000421287825 */ /* 0x001fe200078e0228 */
[----:B------:R-:W5:Y:S01]  /*02a0*/  @!P0 LDG.E.EL.128 R24, desc[UR6][R36.64] ;  /* 0x0000000624188981 */ /* 0x000f62000c2e1d00 */
[----:B-1----:R-:W-:-:S02]  /*02b0*/  CS2R R20, SRZ ;  /* 0x0000000000147805 */ /* 0x002fc4000001ff00 */
[----:B---3--:R-:W-:Y:S01]  /*02c0*/  CS2R R22, SRZ ;  /* 0x0000000000167805 */ /* 0x008fe2000001ff00 */
[----:B------:R-:W3:Y:S04]  /*02d0*/  @!P0 LDG.E.EL.128 R12, desc[UR6][R34.64] ;  /* 0x00000006220c8981 */ /* 0x000ee8000c2e1d00 */
[----:B------:R-:W2:Y:S04]  /*02e0*/  @!P0 LDG.E.EL.128 R16, desc[UR6][R40.64] ;  /* 0x0000000628108981 */ /* 0x000ea8000c2e1d00 */
[----:B------:R0:W3:Y:S02]  /*02f0*/  @!P0 LDG.E.EL.128 R20, desc[UR6][R38.64] ;  /* 0x0000000626148981 */ /* 0x0000e4000c2e1d00 */
[----:B0-----:R-:W0:Y:S02]  /*0300*/  LDC.64 R38, c[0x0][0x228] ;  /* 0x00008a00ff267b82 */ /* 0x001e240000000a00 */
[----:B0-----:R-:W-:-:S06]  /*0310*/  IMAD.WIDE R40, R33, 0x4, R38 ;  /* 0x0000000421287825 */ /* 0x001fcc00078e0226 */
[----:B------:R-:W0:Y:S02]  /*0320*/  LDC.64 R38, c[0x0][0x230] ;  /* 0x00008c00ff267b82 */ /* 0x000e240000000a00 */
[----:B0-----:R-:W-:-:S04]  /*0330*/  IMAD.WIDE R38, R33, 0x4, R38 ;  /* 0x0000000421267825 */ /* 0x001fc800078e0226 */
[----:B-----5:R-:W-:-:S06]  /*0340*/  FADD R35, R24, 9.9999997473787516356e-06 ;  /* 0x3727c5ac18237421 */ /* 0x020fcc0000000000 */
[----:B------:R-:W0:Y:S01]  /*0350*/  MUFU.SQRT R35, R35 ;  /* 0x0000002300237308 */ /* 0x000e220000002000 */
[----:B------:R-:W-:Y:S01]  /*0360*/  FADD R25, R25, 9.9999997473787516356e-06 ;  /* 0x3727c5ac19197421 */ /* 0x000fe20000000000 */
[----:B------:R-:W-:Y:S01]  /*0370*/  FADD R27, R27, 9.9999997473787516356e-06 ;  /* 0x3727c5ac1b1b7421 */ /* 0x000fe20000000000 */
[----:B------:R-:W-:Y:S01]  /*0380*/  FADD R26, R26, 9.9999997473787516356e-06 ;  /* 0x3727c5ac1a1a7421 */ /* 0x000fe20000000000 */
[C---:B--2---:R-:W-:Y:S01]  /*0390*/  FADD R34, -R19.reuse, R7 ;  /* 0x0000000713227221 */ /* 0x044fe20000000100 */
[C---:B----4-:R-:W-:Y:S01]  /*03a0*/  FADD R11, -R19.reuse, R11 ;  /* 0x0000000b130b7221 */ /* 0x050fe20000000100 */
[C---:B---3--:R-:W-:Y:S01]  /*03b0*/  FADD R15, -R19.reuse, R15 ;  /* 0x0000000f130f7221 */ /* 0x048fe20000000100 */
[----:B------:R-:W-:Y:S01]  /*03c0*/  FADD R19, -R19, R23 ;  /* 0x0000001713137221 */ /* 0x000fe20000000100 */
[----:B------:R-:W1:Y:S01]  /*03d0*/  MUFU.SQRT R25, R25 ;  /* 0x0000001900197308 */ /* 0x000e620000002000 */
[----:B------:R-:W-:Y:S01]  /*03e0*/  FADD R24, -R18, R6 ;  /* 0x0000000612187221 */ /* 0x000fe20000000100 */
[----:B0-----:R-:W-:-:S06]  /*03f0*/  FSETP.GT.AND P6, PT, R35, 8.50705917302346158658e+37, PT ;  /* 0x7e8000002300780b */ /* 0x001fcc0003fc4000 */
[----:B------:R-:W0:Y:S01]  /*0400*/  MUFU.SQRT R23, R27 ;  /* 0x0000001b00177308 */ /* 0x000e220000002000 */
[----:B------:R-:W-:-:S07]  /*0410*/  FSETP.GEU.AND P1, PT, R35, 1.175494350822287508e-38, PT ;  /* 0x008000002300780b */ /* 0x000fce0003f2e000 */
[----:B------:R-:W2:Y:S01]  /*0420*/  MUFU.SQRT R7, R26 ;  /* 0x0000001a00077308 */ /* 0x000ea20000002000 */
[----:B------:R-:W-:Y:S02]  /*0430*/  IMAD.MOV.U32 R6, RZ, RZ, 0x3e800000 ;  /* 0x3e800000ff067424 */ /* 0x000fe400078e00ff */
[C---:B------:R-:W-:Y:S01]  /*0440*/  FADD R10, -R18.reuse, R10 ;  /* 0x0000000a120a7221 */ /* 0x040fe20000000100 */
[C---:B------:R-:W-:Y:S01]  /*0450*/  FADD R36, -R18.reuse, R14 ;  /* 0x0000000e12247221 */ /* 0x040fe20000000100 */
[----:B------:R-:W-:Y:S01]  /*0460*/  FADD R18, -R18, R22 ;  /* 0x0000001612127221 */ /* 0x000fe20000000100 */
[----:B-1----:R-:W-:Y:S01]  /*0470*/  FSETP.GT.AND P2, PT, R25, 8.50705917302346158658e+37, PT ;  /* 0x7e8000001900780b */ /* 0x002fe20003f44000 */
[----:B------:R-:W-:Y:S01]  /*0480*/  @P6 FMUL R35, R35, 0.25 ;  /* 0x3e80000023236820 */ /* 0x000fe20000400000 */
[----:B------:R-:W-:Y:S02]  /*0490*/  FSEL R22, R6, 1, P6 ;  /* 0x3f80000006167808 */ /* 0x000fe40003000000 */
[----:B0-----:R-:W-:Y:S01]  /*04a0*/  FSETP.GT.AND P6, PT, R23, 8.50705917302346158658e+37, PT ;  /* 0x7e8000001700780b */ /* 0x001fe20003fc4000 */
[----:B------:R-:W-:Y:S01]  /*04b0*/  @!P1 FMUL R35, R35, 16777216 ;  /* 0x4b80000023239820 */ /* 0x000fe20000400000 */
[----:B------:R-:W-:Y:S01]  /*04c0*/  FSETP.GEU.AND P3, PT, R25, 1.175494350822287508e-38, PT ;  /* 0x008000001900780b */ /* 0x000fe20003f6e000 */
[----:B------:R-:W-:Y:S01]  /*04d0*/  @!P1 FMUL R22, R22, 16777216 ;  /* 0x4b80000016169820 */ /* 0x000fe20000400000 */
[----:B--2---:R-:W-:-:S02]  /*04e0*/  FSETP.GT.AND P4, PT, R7, 8.50705917302346158658e+37, PT ;  /* 0x7e8000000700780b */ /* 0x004fc40003f84000 */
[----:B------:R-:W-:Y:S02]  /*04f0*/  FSETP.GEU.AND P1, PT, R23, 1.175494350822287508e-38, PT ;  /* 0x008000001700780b */ /* 0x000fe40003f2e000 */
[----:B------:R-:W-:Y:S01]  /*0500*/  FSETP.GEU.AND P5, PT, R7, 1.175494350822287508e-38, PT ;  /* 0x008000000700780b */ /* 0x000fe20003fae000 */
[----:B------:R-:W-:Y:S01]  /*0510*/  @P2 FMUL R25, R25, 0.25 ;  /* 0x3e80000019192820 */ /* 0x000fe20000400000 */
[----:B------:R-:W0:Y:S03]  /*0520*/  MUFU.RCP R35, R35 ;  /* 0x0000002300237308 */ /* 0x000e260000001000 */
[----:B------:R-:W-:Y:S02]  /*0530*/  @P6 FMUL R23, R23, 0.25 ;  /* 0x3e80000017176820 */ /* 0x000fe40000400000 */
[----:B------:R-:W-:Y:S02]  /*0540*/  @!P3 FMUL R25, R25, 16777216 ;  /* 0x4b8000001919b820 */ /* 0x000fe40000400000 */
[----:B------:R-:W-:-:S02]  /*0550*/  @P4 FMUL R7, R7, 0.25 ;  /* 0x3e80000007074820 */ /* 0x000fc40000400000 */
[----:B------:R-:W-:Y:S02]  /*0560*/  @!P1 FMUL R23, R23, 16777216 ;  /* 0x4b80000017179820 */ /* 0x000fe40000400000 */
[----:B------:R-:W-:Y:S01]  /*0570*/  @!P5 FMUL R7, R7, 16777216 ;  /* 0x4b8000000707d820 */ /* 0x000fe20000400000 */
[C---:B------:R-:W-:Y:S01]  /*0580*/  FADD R14, -R17.reuse, R5 ;  /* 0x00000005110e7221 */ /* 0x040fe20000000100 */
[----:B------:R-:W1:Y:S01]  /*0590*/  MUFU.RCP R25, R25 ;  /* 0x0000001900197308 */ /* 0x000e620000001000 */
[C---:B------:R-:W-:Y:S01]  /*05a0*/  FADD R9, -R17.reuse, R9 ;  /* 0x0000000911097221 */ /* 0x040fe20000000100 */
[C---:B------:R-:W-:Y:S01]  /*05b0*/  FADD R13, -R17.reuse, R13 ;  /* 0x0000000d110d7221 */ /* 0x040fe20000000100 */
[----:B------:R-:W-:Y:S01]  /*05c0*/  FADD R21, -R17, R21 ;  /* 0x0000001511157221 */ /* 0x000fe20000000100 */
[----:B0-----:R-:W-:-:S04]  /*05d0*/  FMUL R27, R35, R22 ;  /* 0x00000016231b7220 */ /* 0x001fc80000400000 */
[----:B------:R-:W0:Y:S01]  /*05e0*/  MUFU.RCP R17, R7 ;  /* 0x0000000700117308 */ /* 0x000e220000001000 */
[----:B------:R-:W-:Y:S01]  /*05f0*/  FADD R5, -R16, R8 ;  /* 0x0000000810057221 */ /* 0x000fe20000000100 */
[----:B------:R-:W-:-:S06]  /*0600*/  FSEL R22, R6, 1, P2 ;  /* 0x3f80000006167808 */ /* 0x000fcc0001000000 */
[----:B------:R-:W2:Y:S01]  /*0610*/  MUFU.RCP R23, R23 ;  /* 0x0000001700177308 */ /* 0x000ea20000001000 */
[C---:B------:R-:W-:Y:S02]  /*0620*/  FSEL R8, R6.reuse, 1, P4 ;  /* 0x3f80000006087808 */ /* 0x040fe40002000000 */
[----:B------:R-:W-:Y:S01]  /*0630*/  FSEL R6, R6, 1, P6 ;  /* 0x3f80000006067808 */ /* 0x000fe20003000000 */
[----:B------:R-:W-:Y:S02]  /*0640*/  @!P3 FMUL R22, R22, 16777216 ;  /* 0x4b8000001616b820 */ /* 0x000fe40000400000 */
[----:B------:R-:W-:Y:S01]  /*0650*/  @!P5 FMUL R8, R8, 16777216 ;  /* 0x4b8000000808d820 */ /* 0x000fe20000400000 */
[----:B------:R-:W-:Y:S01]  /*0660*/  FADD R12, -R16, R12 ;  /* 0x0000000c100c7221 */ /* 0x000fe20000000100 */
[----:B------:R-:W-:Y:S01]  /*0670*/  @!P1 FMUL R6, R6, 16777216 ;  /* 0x4b80000006069820 */ /* 0x000fe20000400000 */
[----:B-1----:R-:W-:Y:S01]  /*0680*/  FMUL R22, R25, R22 ;  /* 0x0000001619167220 */ /* 0x002fe20000400000 */
[----:B0-----:R-:W-:Y:S01]  /*0690*/  FMUL R17, R17, R8 ;  /* 0x0000000811117220 */ /* 0x001fe20000400000 */
[C---:B------:R-:W-:Y:S01]  /*06a0*/  FADD R4, -R16.reuse, R4 ;  /* 0x0000000410047221 */ /* 0x040fe20000000100 */
[----:B------:R-:W-:Y:S01]  /*06b0*/  FADD R20, -R16, R20 ;  /* 0x0000001410147221 */ /* 0x000fe20000000100 */
[----:B--2---:R-:W-:Y:S01]  /*06c0*/  FMUL R8, R23, R6 ;  /* 0x0000000617087220 */ /* 0x004fe20000400000 */
[----:B------:R-:W-:Y:S01]  /*06d0*/  FMUL R23, R27, R12 ;  /* 0x0000000c1b177220 */ /* 0x000fe20000400000 */
[C---:B------:R-:W-:Y:S01]  /*06e0*/  FMUL R12, R22.reuse, R14 ;  /* 0x0000000e160c7220 */ /* 0x040fe20000400000 */
[C---:B------:R-:W-:Y:S01]  /*06f0*/  FMUL R26, R22.reuse, R9 ;  /* 0x00000009161a7220 */ /* 0x040fe20000400000 */
[C---:B------:R-:W-:Y:S01]  /*0700*/  FMUL R14, R22.reuse, R13 ;  /* 0x0000000d160e7220 */ /* 0x040fe20000400000 */
[----:B------:R-:W-:Y:S01]  /*0710*/  FMUL R22, R22, R21 ;  /* 0x0000001516167220 */ /* 0x000fe20000400000 */
[----:B------:R-:W-:Y:S01]  /*0720*/  FMUL R13, R17, R24 ;  /* 0x00000018110d7220 */ /* 0x000fe20000400000 */
[C---:B------:R-:W-:Y:S01]  /*0730*/  FMUL R35, R27.reuse, R4 ;  /* 0x000000041b237220 */ /* 0x040fe20000400000 */
[----:B------:R-:W-:Y:S01]  /*0740*/  FMUL R25, R27, R5 ;  /* 0x000000051b197220 */ /* 0x000fe20000400000 */
[C---:B------:R-:W-:Y:S01]  /*0750*/  FMUL R24, R17.reuse, R10 ;  /* 0x0000000a11187220 */ /* 0x040fe20000400000 */
[----:B------:R-:W-:Y:S01]  /*0760*/  FMUL R21, R17, R36 ;  /* 0x0000002411157220 */ /* 0x000fe20000400000 */
[----:B------:R-:W-:Y:S01]  /*0770*/  FMUL R27, R27, R20 ;  /* 0x000000141b1b7220 */ /* 0x000fe20000400000 */
[----:B------:R-:W-:Y:S01]  /*0780*/  FMUL R17, R17, R18 ;  /* 0x0000001211117220 */ /* 0x000fe20000400000 */
[C---:B------:R-:W-:Y:S01]  /*0790*/  FMUL R34, R8.reuse, R34 ;  /* 0x0000002208227220 */ /* 0x040fe20000400000 */
[C---:B------:R-:W-:Y:S01]  /*07a0*/  FMUL R18, R8.reuse, R11 ;  /* 0x0000000b08127220 */ /* 0x040fe20000400000 */
[C---:B------:R-:W-:Y:S01]  /*07b0*/  FMUL R20, R8.reuse, R15 ;  /* 0x0000000f08147220 */ /* 0x040fe20000400000 */
[----:B------:R-:W-:Y:S01]  /*07c0*/  FMUL R16, R8, R19 ;  /* 0x0000001308107220 */ /* 0x000fe20000400000 */
[----:B------:R-:W-:-:S02]  /*07d0*/  CS2R R4, SRZ ;  /* 0x0000000000047805 */ /* 0x000fc4000001ff00 */
[----:B------:R-:W-:Y:S02]  /*07e0*/  CS2R R6, SRZ ;  /* 0x0000000000067805 */ /* 0x000fe4000001ff00 */
[----:B------:R-:W-:Y:S02]  /*07f0*/  CS2R R8, SRZ ;  /* 0x0000000000087805 */ /* 0x000fe4000001ff00 */
[----:B------:R-:W-:Y:S01]  /*0800*/  CS2R R10, SRZ ;  /* 0x00000000000a7805 */ /* 0x000fe2000001ff00 */
[----:B------:R-:W0:Y:S01]  /*0810*/  LDC.64 R36, c[0x0][0x238] ;  /* 0x00008e00ff247b82 */ /* 0x000e220000000a00 */
[----:B------:R-:W2:Y:S04]  /*0820*/  @!P0 LDG.E.EL.128 R4, desc[UR6][R40.64] ;  /* 0x0000000628048981 */ /* 0x000ea8000c2e1d00 */
[----:B------:R0:W2:Y:S02]  /*0830*/  @!P0 LDG.E.EL.128 R8, desc[UR6][R38.64] ;  /* 0x0000000626088981 */ /* 0x0000a4000c2e1d00 */
[----:B0-----:R-:W-:-:S04]  /*0840*/  IMAD.WIDE R38, R32, 0x4, R36 ;  /* 0x0000000420267825 */ /* 0x001fc800078e0224 */
[-CC-:B--2---:R-:W-:Y:S01]  /*0850*/  FFMA R17, R17, R6.reuse, R10.reuse ;  /* 0x0000000611117223 */ /* 0x184fe2000000000a */
[-CC-:B------:R-:W-:Y:S01]  /*0860*/  FFMA R21, R21, R6.reuse, R10.reuse ;  /* 0x0000000615157223 */ /* 0x180fe2000000000a */
[-CC-:B------:R-:W-:Y:S01]  /*0870*/  FFMA R19, R24, R6.reuse, R10.reuse ;  /* 0x0000000618137223 */ /* 0x180fe2000000000a */
[----:B------:R-:W-:Y:S01]  /*0880*/  FFMA R33, R13, R6, R10 ;  /* 0x000000060d217223 */ /* 0x000fe2000000000a */
[-CC-:B------:R-:W-:Y:S01]  /*0890*/  FFMA R24, R14, R5.reuse, R9.reuse ;  /* 0x000000050e187223 */ /* 0x180fe20000000009 */
[----:B------:R-:W-:Y:S01]  /*08a0*/  FFMA R10, R12, R5, R9 ;  /* 0x000000050c0a7223 */ /* 0x000fe20000000009 */
[----:B------:R-:W-:Y:S02]  /*08b0*/  CS2R R12, SRZ ;  /* 0x00000000000c7805 */ /* 0x000fe4000001ff00 */
[----:B------:R-:W-:-:S06]  /*08c0*/  CS2R R14, SRZ ;  /* 0x00000000000e7805 */ /* 0x000fcc000001ff00 */
[----:B------:R0:W2:Y:S01]  /*08d0*/  @!P0 LDG.E.EL.128 R12, desc[UR6][R38.64] ;  /* 0x00000006260c8981 */ /* 0x0000a2000c2e1d00 */
[-CC-:B------:R-:W-:Y:S01]  /*08e0*/  FFMA R16, R16, R7.reuse, R11.reuse ;  /* 0x0000000710107223 */ /* 0x180fe2000000000b */
[-CC-:B------:R-:W-:Y:S01]  /*08f0*/  FFMA R20, R20, R7.reuse, R11.reuse ;  /* 0x0000000714147223 */ /* 0x180fe2000000000b */
[-CC-:B------:R-:W-:Y:S01]  /*0900*/  FFMA R18, R18, R7.reuse, R11.reuse ;  /* 0x0000000712127223 */ /* 0x180fe2000000000b */
[----:B------:R-:W-:Y:S01]  /*0910*/  FFMA R34, R34, R7, R11 ;  /* 0x0000000722227223 */ /* 0x000fe2000000000b */
[-CC-:B------:R-:W-:Y:S01]  /*0920*/  FFMA R22, R22, R5.reuse, R9.reuse ;  /* 0x0000000516167223 */ /* 0x180fe20000000009 */
[----:B------:R-:W-:Y:S01]  /*0930*/  FFMA R26, R26, R5, R9 ;  /* 0x000000051a1a7223 */ /* 0x000fe20000000009 */
[-CC-:B------:R-:W-:Y:S01]  /*0940*/  FFMA R27, R27, R4.reuse, R8.reuse ;  /* 0x000000041b1b7223 */ /* 0x180fe20000000008 */
[-CC-:B------:R-:W-:Y:S01]  /*0950*/  FFMA R23, R23, R4.reuse, R8.reuse ;  /* 0x0000000417177223 */ /* 0x180fe20000000008 */
[-CC-:B------:R-:W-:Y:S01]  /*0960*/  FFMA R25, R25, R4.reuse, R8.reuse ;  /* 0x0000000419197223 */ /* 0x180fe20000000008 */
[----:B------:R-:W-:Y:S01]  /*0970*/  FFMA R35, R35, R4, R8 ;  /* 0x0000000423237223 */ /* 0x000fe20000000008 */
[----:B------:R-:W-:-:S02]  /*0980*/  CS2R R4, SRZ ;  /* 0x0000000000047805 */ /* 0x000fc4000001ff00 */
[----:B------:R-:W-:Y:S01]  /*0990*/  CS2R R6, SRZ ;  /* 0x0000000000067805 */ /* 0x000fe2000001ff00 */
[----:B------:R-:W-:-:S05]  /*09a0*/  IMAD.WIDE R40, R29, 0x4, R36 ;  /* 0x000000041d287825 */ /* 0x000fca00078e0224 */
[----:B------:R-:W3:Y:S01]  /*09b0*/  @!P0 LDG.E.EL.128 R4, desc[UR6][R40.64] ;  /* 0x0000000628048981 */ /* 0x000ee2000c2e1d00 */
[----:B------:R-:W-:Y:S01]  /*09c0*/  CS2R R8, SRZ ;  /* 0x0000000000087805 */ /* 0x000fe2000001ff00 */
[----:B0-----:R-:W-:-:S04]  /*09d0*/  IMAD.WIDE R38, R0, 0x4, R36 ;  /* 0x0000000400267825 */ /* 0x001fc800078e0224 */
[----:B------:R-:W-:Y:S01]  /*09e0*/  IMAD.WIDE R28, R28, 0x4, R36 ;  /* 0x000000041c1c7825 */ /* 0x000fe200078e0224 */
[----:B------:R-:W0:Y:S01]  /*09f0*/  S2UR UR5, SR_CgaCtaId ;  /* 0x00000000000579c3 */ /* 0x000e220000008800 */
[C---:B--2---:R-:W-:Y:S02]  /*0a00*/  FSETP.GEU.AND P5, PT, R10.reuse, -R13, PT ;  /* 0x8000000d0a00720b */ /* 0x044fe40003fae000 */
[----:B------:R-:W-:Y:S01]  /*0a10*/  FADD R32, R10, R13 ;  /* 0x0000000d0a207221 */ /* 0x000fe20000000000 */
[----:B------:R-:W-:Y:S02]  /*0a20*/  CS2R R10, SRZ ;  /* 0x00000000000a7805 */ /* 0x000fe4000001ff00 */
[----:B------:R-:W-:Y:S01]  /*0a30*/  FSETP.GEU.AND P4, PT, R33, -R14, PT ;  /* 0x8000000e2100720b */ /* 0x000fe20003f8e000 */
[----:B------:R-:W-:Y:S01]  /*0a40*/  FADD R0, R35, R12 ;  /* 0x0000000c23007221 */ /* 0x000fe20000000000 */
[C---:B------:R-:W-:Y:S01]  /*0a50*/  FSETP.GEU.AND P3, PT, R34.reuse, -R15, PT ;  /* 0x8000000f2200720b */ /* 0x040fe20003f6e000 */
[----:B------:R-:W-:Y:S01]  /*0a60*/  FADD R33, R33, R14 ;  /* 0x0000000e21217221 */ /* 0x000fe20000000000 */
[----:B------:R-:W-:Y:S01]  /*0a70*/  FSETP.GEU.AND P6, PT, R35, -R12, PT ;  /* 0x8000000c2300720b */ /* 0x000fe20003fce000 */
[----:B------:R-:W2:Y:S01]  /*0a80*/  @!P0 LDG.E.EL.128 R8, desc[UR6][R38.64] ;  /* 0x0000000626088981 */ /* 0x000ea2000c2e1d00 */
[----:B------:R-:W-:Y:S01]  /*0a90*/  FADD R34, R34, R15 ;  /* 0x0000000f22227221 */ /* 0x000fe20000000000 */
[----:B------:R-:W-:-:S02]  /*0aa0*/  CS2R R12, SRZ ;  /* 0x00000000000c7805 */ /* 0x000fc4000001ff00 */
[----:B------:R-:W-:-:S06]  /*0ab0*/  CS2R R14, SRZ ;  /* 0x00000000000e7805 */ /* 0x000fcc000001ff00 */
[----:B------:R1:W4:Y:S01]  /*0ac0*/  @!P0 LDG.E.EL.128 R12, desc[UR6][R28.64] ;  /* 0x000000061c0c8981 */ /* 0x000322000c2e1d00 */
[----:B------:R-:W5:Y:S01]  /*0ad0*/  S2R R35, SR_TID.X ;  /* 0x0000000000237919 */ /* 0x000f620000002100 */
[----:B------:R-:W-:Y:S02]  /*0ae0*/  UMOV UR4, 0x400 ;  /* 0x0000040000047882 */ /* 0x000fe40000000000 */
[----:B0-----:R-:W-:Y:S01]  /*0af0*/  UPRMT UR4, UR5, 0x654, UR4 ;  /* 0x0000065405047896 */ /* 0x001fe20008000004 */
[C---:B---3--:R-:W-:Y:S01]  /*0b00*/  FSETP.GEU.AND P2, PT, R25.reuse, -R4, PT ;  /* 0x800000041900720b */ /* 0x048fe20003f4e000 */
[----:B------:R-:W-:Y:S01]  /*0b10*/  FADD R4, R25, R4 ;  /* 0x0000000419047221 */ /* 0x000fe20000000000 */
[C---:B------:R-:W-:Y:S01]  /*0b20*/  FSETP.GEU.AND P1, PT, R26.reuse, -R5, PT ;  /* 0x800000051a00720b */ /* 0x040fe20003f2e000 */
[----:B------:R-:W-:Y:S01]  /*0b30*/  FADD R26, R26, R5 ;  /* 0x000000051a1a7221 */ /* 0x000fe20000000000 */
[C---:B------:R-:W-:Y:S01]  /*0b40*/  FSETP.GEU.AND P0, PT, R19.reuse, -R6, PT ;  /* 0x800000061300720b */ /* 0x040fe20003f0e000 */
[----:B------:R-:W-:Y:S01]  /*0b50*/  FADD R6, R19, R6 ;  /* 0x0000000613067221 */ /* 0x000fe20000000000 */
[----:B-----5:R-:W-:-:S05]  /*0b60*/  IMAD.SHL.U32 R36, R35, 0x100, RZ ;  /* 0x0000010023247824 */ /* 0x020fca00078e00ff */
[----:B------:R-:W-:-:S04]  /*0b70*/  LOP3.LUT R36, R36, 0xf00, RZ, 0xc0, !PT ;  /* 0x00000f0024247812 */ /* 0x000fc800078ec0ff */
[C---:B-1----:R-:W-:Y:S02]  /*0b80*/  LOP3.LUT R29, R36.reuse, R31, RZ, 0xfc, !PT ;  /* 0x0000001f241d7212 */ /* 0x042fe400078efcff */
[C---:B------:R-:W-:Y:S02]  /*0b90*/  LEA.HI R28, R36.reuse, UR4, RZ, 0x1e ;  /* 0x00000004241c7c11 */ /* 0x040fe4000f8ff0ff */
[----:B------:R-:W-:Y:S02]  /*0ba0*/  LOP3.LUT R25, R36, 0x40, RZ, 0xfc, !PT ;  /* 0x0000004024197812 */ /* 0x000fe400078efcff */
[----:B------:R-:W-:Y:S02]  /*0bb0*/  LEA R5, R29, R28, 0x2 ;  /* 0x0000001c1d057211 */ /* 0x000fe400078e10ff */
[----:B------:R-:W-:-:S05]  /*0bc0*/  LEA.HI R28, R25, UR4, RZ, 0x1e ;  /* 0x00000004191c7c11 */ /* 0x000fca000f8ff0ff */
[----:B------:R-:W-:Y:S01]  /*0bd0*/  IMAD R25, R29, 0x4, R28 ;  /* 0x000000041d197824 */ /* 0x000fe200078e021c */
[C---:B------:R-:W-:Y:S02]  /*0be0*/  LOP3.LUT R28, R36.reuse, 0x80, RZ, 0xfc, !PT ;  /* 0x00000080241c7812 */ /* 0x040fe400078efcff */
[----:B------:R-:W-:Y:S02]  /*0bf0*/  LOP3.LUT R36, R36, 0xc0, RZ, 0xfc, !PT ;  /* 0x000000c024247812 */ /* 0x000fe400078efcff */
[----:B------:R-:W-:Y:S02]  /*0c00*/  FSEL R33, R33, RZ, P4 ;  /* 0x000000ff21217208 */ /* 0x000fe40002000000 */
[----:B------:R-:W-:Y:S02]  /*0c10*/  LEA.HI R28, R28, UR4, RZ, 0x1e ;  /* 0x000000041c1c7c11 */ /* 0x000fe4000f8ff0ff */
[----:B------:R-:W-:Y:S02]  /*0c20*/  FSEL R26, R26, RZ, P1 ;  /* 0x000000ff1a1a7208 */ /* 0x000fe40000800000 */
[C---:B------:R-:W-:Y:S01]  /*0c30*/  FSETP.GEU.AND P4, PT, R18.reuse, -R7, PT ;  /* 0x800000071200720b */ /* 0x040fe20003f8e000 */
[----:B------:R-:W-:Y:S01]  /*0c40*/  FADD R7, R18, R7 ;  /* 0x0000000712077221 */ /* 0x000fe20000000000 */
[----:B------:R-:W-:-:S02]  /*0c50*/  FSEL R19, R6, RZ, P0 ;  /* 0x000000ff06137208 */ /* 0x000fc40000000000 */
[----:B------:R-:W-:Y:S02]  /*0c60*/  LEA.HI R36, R36, UR4, RZ, 0x1e ;  /* 0x0000000424247c11 */ /* 0x000fe4000f8ff0ff */
[----:B------:R-:W-:Y:S01]  /*0c70*/  FSEL R0, R0, RZ, P6 ;  /* 0x000000ff00007208 */ /* 0x000fe20003000000 */
[C---:B------:R-:W-:Y:S01]  /*0c80*/  IMAD R28, R29.reuse, 0x4, R28 ;  /* 0x000000041d1c7824 */ /* 0x040fe200078e021c */
[----:B------:R-:W-:Y:S02]  /*0c90*/  FSEL R32, R32, RZ, P5 ;  /* 0x000000ff20207208 */ /* 0x000fe40002800000 */
[----:B------:R-:W-:Y:S02]  /*0ca0*/  LEA R29, R29, R36, 0x2 ;  /* 0x000000241d1d7211 */ /* 0x000fe400078e10ff */
[----:B------:R-:W-:Y:S02]  /*0cb0*/  FSEL R34, R34, RZ, P3 ;  /* 0x000000ff22227208 */ /* 0x000fe40001800000 */
[----:B------:R-:W-:-:S02]  /*0cc0*/  FSEL R4, R4, RZ, P2 ;  /* 0x000000ff04047208 */ /* 0x000fc40001000000 */
[----:B------:R-:W-:Y:S01]  /*0cd0*/  FSEL R6, R7, RZ, P4 ;  /* 0x000000ff07067208 */ /* 0x000fe20002000000 */
[----:B------:R0:W-:Y:S04]  /*0ce0*/  STS [R5], R0 ;  /* 0x0000000005007388 */ /* 0x0001e80000000800 */
[----:B------:R-:W-:Y:S04]  /*0cf0*/  STS [R25+0x100], R32 ;  /* 0x0001002019007388 */ /* 0x000fe80000000800 */
[----:B------:R-:W-:Y:S04]  /*0d00*/  STS [R28+0x200], R33 ;  /* 0x000200211c007388 */ /* 0x000fe80000000800 */
[----:B------:R-:W-:Y:S04]  /*0d10*/  STS [R29+0x300], R34 ;  /* 0x000300221d007388 */ /* 0x000fe80000000800 */
[----:B------:R-:W-:Y:S04]  /*0d20*/  STS [R5+0x40], R4 ;  /* 0x0000400405007388 */ /* 0x000fe80000000800 */
[----:B------:R-:W-:Y:S04]  /*0d30*/  STS [R25+0x140], R26 ;  /* 0x0001401a19007388 */ /* 0x000fe80000000800 */
[----:B------:R-:W-:Y:S04]  /*0d40*/  STS [R28+0x240], R19 ;  /* 0x000240131c007388 */ /* 0x000fe80000000800 */
[----:B------:R1:W-:Y:S01]  /*0d50*/  STS [R29+0x340], R6 ;  /* 0x000340061d007388 */ /* 0x0003e20000000800 */
[----:B0-----:R-:W-:-:S05]  /*0d60*/  IMAD.SHL.U32 R0, R35, 0x4, RZ ;  /* 0x0000000423007824 */ /* 0x001fca00078e00ff */
[----:B------:R-:W-:-:S04]  /*0d70*/  LOP3.LUT R0, R0, 0x3fc, RZ, 0xc0, !PT ;  /* 0x000003fc00007812 */ /* 0x000fc800078ec0ff */
[----:B-1----:R-:W-:Y:S02]  /*0d80*/  LOP3.LUT R6, R0, 0x400, RZ, 0xfc, !PT ;  /* 0x0000040000067812 */ /* 0x002fe400078efcff */
[----:B------:R-:W-:Y:S02]  /*0d90*/  LOP3.LUT R35, R35, 0xf0, RZ, 0xc0, !PT ;  /* 0x000000f023237812 */ /* 0x000fe400078ec0ff */
[----:B------:R-:W-:-:S04]  /*0da0*/  SHF.R.U32.HI R6, RZ, 0x2, R6 ;  /* 0x00000002ff067819 */ /* 0x000fc80000011606 */
[----:B------:R-:W-:Y:S01]  /*0db0*/  LOP3.LUT R6, R6, 0x1f0, RZ, 0xc0, !PT ;  /* 0x000001f006067812 */ /* 0x000fe200078ec0ff */
[----:B------:R-:W-:Y:S01]  /*0dc0*/  VIADD R35, R35, UR4 ;  /* 0x0000000423237c36 */ /* 0x000fe20008000000 */
[----:B------:R-:W-:-:S04]  /*0dd0*/  SHF.R.S32.HI R3, RZ, 0x19, R3 ;  /* 0x00000019ff037819 */ /* 0x000fc80000011403 */
[----:B------:R-:W-:-:S04]  /*0de0*/  SGXT R3, R3, 0x1 ;  /* 0x000000010303781a */ /* 0x000fc80000000200 */
[----:B------:R-:W-:Y:S02]  /*0df0*/  LEA.HI R18, R3, R2, RZ, 0xc ;  /* 0x0000000203127211 */ /* 0x000fe400078f60ff */
[----:B------:R-:W-:Y:S02]  /*0e00*/  LOP3.LUT R3, R30, 0x30, R31, 0xfe, !PT ;  /* 0x000000301e037812 */ /* 0x000fe400078efe1f */
[----:B------:R-:W-:Y:S02]  /*0e10*/  LOP3.LUT R19, R18, 0xfffff000, RZ, 0xc0, !PT ;  /* 0xfffff00012137812 */ /* 0x000fe400078ec0ff */
[C---:B--2---:R-:W-:Y:S01]  /*0e20*/  FSETP.GEU.AND P1, PT, R21.reuse, -R10, PT ;  /* 0x8000000a1500720b */ /* 0x044fe20003f2e000 */
[----:B------:R-:W-:Y:S01]  /*0e30*/  FADD R10, R21, R10 ;  /* 0x0000000a150a7221 */ /* 0x000fe20000000000 */
[C---:B------:R-:W-:Y:S01]  /*0e40*/  FSETP.GEU.AND P0, PT, R20.reuse, -R11, PT ;  /* 0x8000000b1400720b */ /* 0x040fe20003f0e000 */
[----:B------:R-:W-:Y:S01]  /*0e50*/  FADD R11, R20, R11 ;  /* 0x0000000b140b7221 */ /* 0x000fe20000000000 */
[C---:B------:R-:W-:Y:S01]  /*0e60*/  FSETP.GEU.AND P3, PT, R23.reuse, -R8, PT ;  /* 0x800000081700720b */ /* 0x040fe20003f6e000 */
[----:B------:R-:W-:Y:S01]  /*0e70*/  FADD R8, R23, R8 ;  /* 0x0000000817087221 */ /* 0x000fe20000000000 */
[C---:B------:R-:W-:Y:S01]  /*0e80*/  FSETP.GEU.AND P2, PT, R24.reuse, -R9, PT ;  /* 0x800000091800720b */ /* 0x040fe20003f4e000 */
[----:B------:R-:W-:Y:S01]  /*0e90*/  FADD R9, R24, R9 ;  /* 0x0000000918097221 */ /* 0x000fe20000000000 */
[----:B------:R-:W-:-:S02]  /*0ea0*/  FSEL R7, R10, RZ, P1 ;  /* 0x000000ff0a077208 */ /* 0x000fc40000800000 */
[----:B------:R-:W-:Y:S02]  /*0eb0*/  FSEL R10, R11, RZ, P0 ;  /* 0x000000ff0b0a7208 */ /* 0x000fe40000000000 */
[C---:B----4-:R-:W-:Y:S01]  /*0ec0*/  FSETP.GEU.AND P0, PT, R27.reuse, -R12, PT ;  /* 0x8000000c1b00720b */ /* 0x050fe20003f0e000 */
[----:B------:R-:W-:Y:S01]  /*0ed0*/  FADD R12, R27, R12 ;  /* 0x0000000c1b0c7221 */ /* 0x000fe20000000000 */
[----:B------:R-:W-:Y:S02]  /*0ee0*/  FSEL R8, R8, RZ, P3 ;  /* 0x000000ff08087208 */ /* 0x000fe40001800000 */
[----:B------:R-:W-:Y:S02]  /*0ef0*/  FSEL R4, R9, RZ, P2 ;  /* 0x000000ff09047208 */ /* 0x000fe40001000000 */
[C---:B------:R-:W-:Y:S01]  /*0f00*/  FSETP.GEU.AND P2, PT, R22.reuse, -R13, PT ;  /* 0x8000000d1600720b */ /* 0x040fe20003f4e000 */
[----:B------:R-:W-:Y:S01]  /*0f10*/  FADD R13, R22, R13 ;  /* 0x0000000d160d7221 */ /* 0x000fe20000000000 */
[C---:B------:R-:W-:Y:S01]  /*0f20*/  FSETP.GEU.AND P1, PT, R17.reuse, -R14, PT ;  /* 0x8000000e1100720b */ /* 0x040fe20003f2e000 */
[----:B------:R-:W-:Y:S01]  /*0f30*/  FADD R14, R17, R14 ;  /* 0x0000000e110e7221 */ /* 0x000fe20000000000 */
[----:B------:R-:W-:-:S02]  /*0f40*/  FSEL R12, R12, RZ, P0 ;  /* 0x000000ff0c0c7208 */ /* 0x000fc40000000000 */
[C---:B------:R-:W-:Y:S01]  /*0f50*/  FSETP.GEU.AND P0, PT, R16.reuse, -R15, PT ;  /* 0x8000000f1000720b */ /* 0x040fe20003f0e000 */
[----:B------:R-:W-:Y:S01]  /*0f60*/  FADD R15, R16, R15 ;  /* 0x0000000f100f7221 */ /* 0x000fe20000000000 */
[----:B------:R-:W-:Y:S01]  /*0f70*/  STS [R5+0x80], R8 ;  /* 0x0000800805007388 */ /* 0x000fe20000000800 */
[----:B------:R-:W-:-:S03]  /*0f80*/  FSEL R17, R14, RZ, P1 ;  /* 0x000000ff0e117208 */ /* 0x000fc60000800000 */
[----:B------:R0:W-:Y:S01]  /*0f90*/  STS [R25+0x180], R4 ;  /* 0x0001800419007388 */ /* 0x0001e20000000800 */
[----:B------:R-:W-:-:S03]  /*0fa0*/  FSEL R20, R15, RZ, P0 ;  /* 0x000000ff0f147208 */ /* 0x000fc60000000000 */
[----:B------:R1:W-:Y:S01]  /*0fb0*/  STS [R28+0x280], R7 ;  /* 0x000280071c007388 */ /* 0x0003e20000000800 */
[----:B0-----:R-:W-:-:S03]  /*0fc0*/  FSEL R4, R13, RZ, P2 ;  /* 0x000000ff0d047208 */ /* 0x001fc60001000000 */
[----:B------:R-:W-:Y:S04]  /*0fd0*/  STS [R29+0x380], R10 ;  /* 0x0003800a1d007388 */ /* 0x000fe80000000800 */
[----:B------:R0:W-:Y:S04]  /*0fe0*/  STS [R5+0xc0], R12 ;  /* 0x0000c00c05007388 */ /* 0x0001e80000000800 */
[----:B------:R-:W-:Y:S04]  /*0ff0*/  STS [R25+0x1c0], R4 ;  /* 0x0001c00419007388 */ /* 0x000fe80000000800 */
[----:B------:R2:W-:Y:S04]  /*1000*/  STS [R28+0x2c0], R17 ;  /* 0x0002c0111c007388 */ /* 0x0005e80000000800 */
[----:B------:R3:W-:Y:S01]  /*1010*/  STS [R29+0x3c0], R20 ;  /* 0x0003c0141d007388 */ /* 0x0007e20000000800 */
[----:B-1----:R-:W-:-:S04]  /*1020*/  LOP3.LUT R7, R0, 0x800, RZ, 0xfc, !PT ;  /* 0x0000080000077812 */ /* 0x002fc800078efcff */
[----:B------:R-:W-:Y:S01]  /*1030*/  SHF.R.U32.HI R7, RZ, 0x2, R7 ;  /* 0x00000002ff077819 */ /* 0x000fe20000011607 */
[----:B0-----:R-:W-:Y:S01]  /*1040*/  IMAD R5, R0, 0x4, R35 ;  /* 0x0000000400057824 */ /* 0x001fe200078e0223 */
[----:B--2---:R-:W0:Y:S02]  /*1050*/  LDC.64 R16, c[0x0][0x240] ;  /* 0x00009000ff107b82 */ /* 0x004e240000000a00 */
[----:B------:R-:W-:Y:S02]  /*1060*/  LOP3.LUT R8, R7, 0x2f0, RZ, 0xc0, !PT ;  /* 0x000002f007087812 */ /* 0x000fe400078ec0ff */
[----:B------:R-:W-:-:S03]  /*1070*/  IADD3 R7, R6, UR4, RZ ;  /* 0x0000000406077c10 */ /* 0x000fc6000fffe0ff */
[----:B------:R-:W-:Y:S01]  /*1080*/  VIADD R9, R8, UR4 ;  /* 0x0000000408097c36 */ /* 0x000fe20008000000 */
[C---:B------:R-:W-:Y:S01]  /*1090*/  LEA R8, R0.reuse, R7, 0x2 ;  /* 0x0000000700087211 */ /* 0x040fe200078e10ff */
[----:B------:R-:W-:Y:S02]  /*10a0*/  BAR.SYNC.DEFER_BLOCKING 0x0 ;  /* 0x0000000000007b1d */ /* 0x000fe40000010000 */
[----:B------:R-:W-:Y:S02]  /*10b0*/  IMAD R12, R0, 0x4, R9 ;  /* 0x00000004000c7824 */ /* 0x000fe400078e0209 */
[----:B------:R-:W-:Y:S02]  /*10c0*/  IMAD.SHL.U32 R22, R18, 0x100, RZ ;  /* 0x0000010012167824 */ /* 0x000fe400078e00ff */
[----:B------:R-:W1:Y:S04]  /*10d0*/  LDS.128 R4, [R5] ;  /* 0x0000000005047984 */ /* 0x000e680000000c00 */
[----:B------:R-:W2:Y:S04]  /*10e0*/  LDS.128 R8, [R8+0x1000] ;  /* 0x0010000008087984 */ /* 0x000ea80000000c00 */
[----:B------:R-:W4:Y:S01]  /*10f0*/  LDS.128 R12, [R12+0x2000] ;  /* 0x002000000c0c7984 */ /* 0x000f220000000c00 */
[----:B------:R-:W-:-:S02]  /*1100*/  LOP3.LUT R22, R22, 0xfff00000, RZ, 0xc0, !PT ;  /* 0xfff0000016167812 */ /* 0x000fc400078ec0ff */
[----:B------:R-:W-:Y:S02]  /*1110*/  LOP3.LUT R18, R0, 0xc00, RZ, 0xfc, !PT ;  /* 0x00000c0000127812 */ /* 0x000fe400078efcff */
[----:B------:R-:W-:Y:S02]  /*1120*/  LOP3.LUT R21, R30, 0x20, R31, 0xfe, !PT ;  /* 0x000000201e157812 */ /* 0x000fe400078efe1f */
[----:B------:R-:W-:Y:S02]  /*1130*/  LOP3.LUT R23, R30, R31, RZ, 0xfc, !PT ;  /* 0x0000001f1e177212 */ /* 0x000fe400078efcff */
[----:B------:R-:W-:Y:S02]  /*1140*/  LOP3.LUT R31, R30, 0x10, R31, 0xfe, !PT ;  /* 0x000000101e1f7812 */ /* 0x000fe400078efe1f */
[----:B------:R-:W-:Y:S02]  /*1150*/  IADD3 R2, R22, R2, -R19 ;  /* 0x0000000216027210 */ /* 0x000fe40007ffe813 */
[----:B------:R-:W-:-:S02]  /*1160*/  SHF.R.U32.HI R18, RZ, 0x2, R18 ;  /* 0x00000002ff127819 */ /* 0x000fc40000011612 */
[----:B------:R-:W-:Y:S02]  /*1170*/  ISETP.GE.AND P0, PT, R23, 0x100, PT ;  /* 0x000001001700780c */ /* 0x000fe40003f06270 */
[----:B------:R-:W-:Y:S02]  /*1180*/  ISETP.GE.AND P1, PT, R31, 0x100, PT ;  /* 0x000001001f00780c */ /* 0x000fe40003f26270 */
[----:B------:R-:W-:Y:S02]  /*1190*/  ISETP.GE.AND P2, PT, R21, 0x100, PT ;  /* 0x000001001500780c */ /* 0x000fe40003f46270 */
[----:B------:R-:W-:Y:S02]  /*11a0*/  LOP3.LUT R18, R18, 0x3f0, RZ, 0xc0, !PT ;  /* 0x000003f012127812 */ /* 0x000fe400078ec0ff */
[----:B------:R-:W-:Y:S02]  /*11b0*/  LEA R19, R23, R2, 0xc ;  /* 0x0000000217137211 */ /* 0x000fe400078e60ff */
[----:B------:R-:W-:Y:S01]  /*11c0*/  ISETP.GE.AND P3, PT, R3, 0x100, PT ;  /* 0x000001000300780c */ /* 0x000fe20003f66270 */
[--C-:B------:R-:W-:Y:S01]  /*11d0*/  IMAD R31, R31, 0x1000, R2.reuse ;  /* 0x000010001f1f7824 */ /* 0x100fe200078e0202 */
[----:B------:R-:W-:Y:S01]  /*11e0*/  IADD3 R25, R18, UR4, RZ ;  /* 0x0000000412197c10 */ /* 0x000fe2000fffe0ff */
[----:B------:R-:W-:-:S02]  /*11f0*/  IMAD R23, R21, 0x1000, R2 ;  /* 0x0000100015177824 */ /* 0x000fc400078e0202 */
[----:B0-----:R-:W-:-:S04]  /*1200*/  IMAD.WIDE R18, R19, 0x4, R16 ;  /* 0x0000000413127825 */ /* 0x001fc800078e0210 */
[--C-:B---3--:R-:W-:Y:S01]  /*1210*/  IMAD.WIDE R20, R31, 0x4, R16.reuse ;  /* 0x000000041f147825 */ /* 0x108fe200078e0210 */
[----:B-1----:R0:W-:Y:S03]  /*1220*/  @!P0 STG.E.128 desc[UR6][R18.64], R4 ;  /* 0x0000000412008986 */ /* 0x0021e6000c101d06 */
[----:B------:R-:W-:Y:S01]  /*1230*/  IMAD.WIDE R22, R23, 0x4, R16 ;  /* 0x0000000417167825 */ /* 0x000fe200078e0210 */
[----:B--2---:R0:W-:Y:S04]  /*1240*/  @!P1 STG.E.128 desc[UR6][R20.64], R8 ;  /* 0x0000000814009986 */ /* 0x0041e8000c101d06 */
[----:B----4-:R0:W-:Y:S01]  /*1250*/  @!P2 STG.E.128 desc[UR6][R22.64], R12 ;  /* 0x0000000c1600a986 */ /* 0x0101e2000c101d06 */
[----:B------:R-:W-:Y:S01]  /*1260*/  IMAD R25, R0, 0x4, R25 ;  /* 0x0000000400197824 */ /* 0x000fe200078e0219 */
[----:B0-----:R-:W-:Y:S06]  /*1270*/  @P3 EXIT ;  /* 0x000000000000394d */ /* 0x001fec0003800000 */
[----:B------:R-:W0:Y:S01]  /*1280*/  LDS.128 R24, [R25+0x3000] ;  /* 0x0030000019187984 */ /* 0x000e220000000c00 */
[----:B------:R-:W-:-:S05]  /*1290*/  LEA R3, R3, R2, 0xc ;  /* 0x0000000203037211 */ /* 0x000fca00078e60ff */
[----:B------:R-:W-:-:S05]  /*12a0*/  IMAD.WIDE R16, R3, 0x4, R16 ;  /* 0x0000000403107825 */ /* 0x000fca00078e0210 */
[----:B0-----:R-:W-:Y:S01]  /*12b0*/  STG.E.128 desc[UR6][R16.64], R24 ;  /* 0x0000001810007986 */ /* 0x001fe2000c101d06 */
[----:B------:R-:W-:Y:S05]  /*12c0*/  EXIT ;  /* 0x000000000000794d */ /* 0x000fea0003800000 */
.L_x_0:
[----:B------:R-:W-:-:S00]  /*12d0*/  BRA `(.L_x_0) ;  /* 0xfffffffc00fc7947 */ /* 0x000fc0000383ffff */
[----:B------:R-:W-:-:S00]  /*12e0*/  NOP ;  /* 0x0000000000007918 */ /* 0x000fc00000000000 */
        /* <DEDUP_REMOVED lines=9> */
.L_x_1:


//--------------------- .nv.global.init           --------------------------
	.section	.nv.global.init,"aw",@progbits
.nv.global.init:
	.type		_$_str,@object
	.size		_$_str,(_$_str_$_2 - _$_str)
_$_str:
        /*0000*/ 	.byte	0x5f, 0x5f, 0x43, 0x55, 0x44, 0x41, 0x5f, 0x46, 0x54, 0x5a, 0x00
	.type		_$_str_$_2,@object
	.size		_$_str_$_2,(.L_1 - _$_str_$_2)
_$_str_$_2:
        /*000b*/ 	.byte	0x5f, 0x5f, 0x43, 0x55, 0x44, 0x41, 0x5f, 0x50, 0x52, 0x45, 0x43, 0x5f, 0x53, 0x51, 0x52, 0x54
        /*001b*/ 	.byte	0x00
.L_1:


//--------------------- .nv.shared.triton_poi_fused__native_batch_norm_legit_no_training_add_relu_3 --------------------------
	.section	.nv.shared.triton_poi_fused__native_batch_norm_legit_no_training_add_relu_3,"aw",@nobits
	.sectionflags	@""
	.align	16
	.zero		1024


//--------------------- .nv.constant0.triton_poi_fused__native_batch_norm_legit_no_training_add_relu_3 --------------------------
	.section	.nv.constant0.triton_poi_fused__native_batch_norm_legit_no_training_add_relu_3,"a",@progbits
	.sectionflags	@""
	.align	4
.nv.constant0.triton_poi_fused__native_batch_norm_legit_no_training_add_relu_3:
	.zero		592
